//
// Generated by NVIDIA NVVM Compiler
//
// Compiler Build ID: CL-36424714
// Cuda compilation tools, release 13.0, V13.0.88
// Based on NVVM 20.0.0
//

.version 9.0
.target sm_100
.address_size 64

	// .globl	_Z17sieve_of_sundaramPbiii

.visible .entry _Z17sieve_of_sundaramPbiii(
	.param .u64 .ptr .align 1 _Z17sieve_of_sundaramPbiii_param_0,
	.param .u32 _Z17sieve_of_sundaramPbiii_param_1,
	.param .u32 _Z17sieve_of_sundaramPbiii_param_2,
	.param .u32 _Z17sieve_of_sundaramPbiii_param_3
)
{
	.reg .pred 	%p<11>;
	.reg .b16 	%rs<3>;
	.reg .b32 	%r<21>;
	.reg .b64 	%rd<10>;

	ld.param.u64 	%rd3, [_Z17sieve_of_sundaramPbiii_param_0];
	ld.param.u32 	%r9, [_Z17sieve_of_sundaramPbiii_param_1];
	ld.param.u32 	%r10, [_Z17sieve_of_sundaramPbiii_param_2];
	ld.param.u32 	%r8, [_Z17sieve_of_sundaramPbiii_param_3];
	cvta.to.global.u64 	%rd1, %rd3;
	mov.u32 	%r11, %tid.x;
	mul.lo.s32 	%r19, %r9, %r11;
	add.s32 	%r12, %r10, -1;
	setp.eq.s32 	%p1, %r11, %r12;
	add.s32 	%r13, %r19, %r9;
	selp.b32 	%r2, %r8, %r13, %p1;
	setp.ge.s32 	%p2, %r19, %r2;
	@%p2 bra 	$L__BB0_6;
$L__BB0_1:
	mov.u32 	%r3, %r19;
	add.s32 	%r19, %r3, 1;
	cvt.s64.s32 	%rd2, %r3;
	add.s64 	%rd4, %rd1, %rd2;
	ld.global.u8 	%rs1, [%rd4+1];
	setp.eq.s16 	%p3, %rs1, 0;
	@%p3 bra 	$L__BB0_5;
	shl.b32 	%r5, %r19, 1;
	mad.lo.s32 	%r14, %r5, %r19, %r5;
	setp.gt.s32 	%p4, %r14, %r8;
	setp.lt.s32 	%p5, %r14, 1;
	or.pred  	%p6, %p4, %p5;
	@%p6 bra 	$L__BB0_5;
	mov.u32 	%r20, %r19;
$L__BB0_4:
	mul.lo.s32 	%r15, %r20, %r5;
	cvt.s64.s32 	%rd5, %r15;
	cvt.s64.s32 	%rd6, %r20;
	add.s64 	%rd7, %rd6, %rd2;
	add.s64 	%rd8, %rd7, %rd5;
	add.s64 	%rd9, %rd1, %rd8;
	mov.b16 	%rs2, 0;
	st.global.u8 	[%rd9+1], %rs2;
	add.s32 	%r20, %r20, 1;
	add.s32 	%r16, %r20, %r19;
	add.s32 	%r17, %r15, %r5;
	add.s32 	%r18, %r16, %r17;
	setp.le.s32 	%p7, %r18, %r8;
	setp.gt.s32 	%p8, %r18, 0;
	and.pred  	%p9, %p7, %p8;
	@%p9 bra 	$L__BB0_4;
$L__BB0_5:
	setp.ne.s32 	%p10, %r19, %r2;
	@%p10 bra 	$L__BB0_1;
$L__BB0_6:
	ret;

}


// ===== COMPILED SASS (sm_100) =====

	.target	sm_100

	.elftype	@"ET_EXEC"


//--------------------- .note.nv.tkinfo           --------------------------
	.section	.note.nv.tkinfo,"",@"SHT_NOTE"
	.sectionflags	@"SHF_NOTE_NV_TKINFO"
	.tkinfo
        /*0018*/ 	.word	0x00000002
        /*0030*/ 	.string	""
        /*0030*/ 	.string	"ptxas"
        /*0030*/ 	.string	"Cuda compilation tools, release 13.0, V13.0.88"
        /*0030*/ 	.string	"Build cuda_13.0.r13.0/compiler.36424714_0"
        /*0030*/ 	.string	"-arch sm_100 -m 64 "



//--------------------- .note.nv.cuinfo           --------------------------
	.section	.note.nv.cuinfo,"",@"SHT_NOTE"
	.sectionflags	@"SHF_NOTE_NV_CUINFO"
        /*0018*/ 	.short	0x0002
        /*001a*/ 	.short	0x0064
        /*001c*/ 	.short	0x0082
	.zero		2


//--------------------- .nv.info                  --------------------------
	.section	.nv.info,"",@"SHT_CUDA_INFO"
	.align	4


	//----- nvinfo : EIATTR_REGCOUNT
	.align		4
        /*0000*/ 	.byte	0x04, 0x2f
        /*0002*/ 	.short	(.L_1 - .L_0)
	.align		4
.L_0:
        /*0004*/ 	.word	index@(_Z17sieve_of_sundaramPbiii)
        /*0008*/ 	.word	0x00000012


	//----- nvinfo : EIATTR_FRAME_SIZE
	.align		4
.L_1:
        /*000c*/ 	.byte	0x04, 0x11
        /*000e*/ 	.short	(.L_3 - .L_2)
	.align		4
.L_2:
        /*0010*/ 	.word	index@(_Z17sieve_of_sundaramPbiii)
        /*0014*/ 	.word	0x00000000


	//----- nvinfo : EIATTR_MIN_STACK_SIZE
	.align		4
.L_3:
        /*0018*/ 	.byte	0x04, 0x12
        /*001a*/ 	.short	(.L_5 - .L_4)
	.align		4
.L_4:
        /*001c*/ 	.word	index@(_Z17sieve_of_sundaramPbiii)
        /*0020*/ 	.word	0x00000000
.L_5:


//--------------------- .nv.compat                --------------------------
	.section	.nv.compat,"",@"SHT_CUDA_COMPAT_INFO"
	.align	4
        /*0000*/ 	.byte	0x02, 0x09, 0x00, 0x00, 0x02, 0x02, 0x01, 0x00, 0x02, 0x05, 0x05, 0x00, 0x03, 0x07, 0x01, 0x01
        /*0010*/ 	.byte	0x02, 0x03, 0x00, 0x00, 0x02, 0x06, 0x01, 0x00, 0x04, 0x0b, 0x08, 0x00, 0x09, 0x00, 0x00, 0x00
        /*0020*/ 	.byte	0x00, 0x00, 0x00, 0x00


//--------------------- .nv.info._Z17sieve_of_sundaramPbiii --------------------------
	.section	.nv.info._Z17sieve_of_sundaramPbiii,"",@"SHT_CUDA_INFO"
	.sectionflags	@""
	.align	4


	//----- nvinfo : EIATTR_CUDA_API_VERSION
	.align		4
        /*0000*/ 	.byte	0x04, 0x37
        /*0002*/ 	.short	(.L_7 - .L_6)
.L_6:
        /*0004*/ 	.word	0x00000082


	//----- nvinfo : EIATTR_KPARAM_INFO
	.align		4
.L_7:
        /*0008*/ 	.byte	0x04, 0x17
        /*000a*/ 	.short	(.L_9 - .L_8)
.L_8:
        /*000c*/ 	.word	0x00000000
        /*0010*/ 	.short	0x0003
        /*0012*/ 	.short	0x0010
        /*0014*/ 	.byte	0x00, 0xf0, 0x11, 0x00


	//----- nvinfo : EIATTR_KPARAM_INFO
	.align		4
.L_9:
        /*0018*/ 	.byte	0x04, 0x17
        /*001a*/ 	.short	(.L_11 - .L_10)
.L_10:
        /*001c*/ 	.word	0x00000000
        /*0020*/ 	.short	0x0002
        /*0022*/ 	.short	0x000c
        /*0024*/ 	.byte	0x00, 0xf0, 0x11, 0x00


	//----- nvinfo : EIATTR_KPARAM_INFO
	.align		4
.L_11:
        /*0028*/ 	.byte	0x04, 0x17
        /*002a*/ 	.short	(.L_13 - .L_12)
.L_12:
        /*002c*/ 	.word	0x00000000
        /*0030*/ 	.short	0x0001
        /*0032*/ 	.short	0x0008
        /*0034*/ 	.byte	0x00, 0xf0, 0x11, 0x00


	//----- nvinfo : EIATTR_KPARAM_INFO
	.align		4
.L_13:
        /*0038*/ 	.byte	0x04, 0x17
        /*003a*/ 	.short	(.L_15 - .L_14)
.L_14:
        /*003c*/ 	.word	0x00000000
        /*0040*/ 	.short	0x0000
        /*0042*/ 	.short	0x0000
        /*0044*/ 	.byte	0x00, 0xf5, 0x21, 0x00


	//----- nvinfo : EIATTR_SPARSE_MMA_MASK
	.align		4
.L_15:
        /*0048*/ 	.byte	0x03, 0x50
        /*004a*/ 	.short	0x0000


	//----- nvinfo : EIATTR_MAXREG_COUNT
	.align		4
        /*004c*/ 	.byte	0x03, 0x1b
        /*004e*/ 	.short	0x00ff


	//----- nvinfo : EIATTR_MERCURY_ISA_VERSION
	.align		4
        /*0050*/ 	.byte	0x03, 0x5f
        /*0052*/ 	.short	0x0101


	//----- nvinfo : EIATTR_VRC_CTA_INIT_COUNT
	.align		4
        /*0054*/ 	.byte	0x02, 0x4a
	.zero		1
	.zero		1


	//----- nvinfo : EIATTR_EXIT_INSTR_OFFSETS
	.align		4
        /*0058*/ 	.byte	0x04, 0x1c
        /*005a*/ 	.short	(.L_17 - .L_16)


	//   ....[0]....
.L_16:
        /*005c*/ 	.word	0x00000090


	//   ....[1]....
        /*0060*/ 	.word	0x000002e0


	//----- nvinfo : EIATTR_CRS_STACK_SIZE
	.align		4
.L_17:
        /*0064*/ 	.byte	0x04, 0x1e
        /*0066*/ 	.short	(.L_19 - .L_18)
.L_18:
        /*0068*/ 	.word	0x00000000


	//----- nvinfo : EIATTR_CBANK_PARAM_SIZE
	.align		4
.L_19:
        /*006c*/ 	.byte	0x03, 0x19
        /*006e*/ 	.short	0x0014


	//----- nvinfo : EIATTR_PARAM_CBANK
	.align		4
        /*0070*/ 	.byte	0x04, 0x0a
        /*0072*/ 	.short	(.L_21 - .L_20)
	.align		4
.L_20:
        /*0074*/ 	.word	index@(.nv.constant0._Z17sieve_of_sundaramPbiii)
        /*0078*/ 	.short	0x0380
        /*007a*/ 	.short	0x0014


	//----- nvinfo : EIATTR_SW_WAR
	.align		4
.L_21:
        /*007c*/ 	.byte	0x04, 0x36
        /*007e*/ 	.short	(.L_23 - .L_22)
.L_22:
        /*0080*/ 	.word	0x00000008
.L_23:


//--------------------- .nv.callgraph             --------------------------
	.section	.nv.callgraph,"",@"SHT_CUDA_CALLGRAPH"
	.align	4
	.sectionentsize	8
	.align		4
        /*0000*/ 	.word	0x00000000
	.align		4
        /*0004*/ 	.word	0xffffffff
	.align		4
        /*0008*/ 	.word	0x00000000
	.align		4
        /*000c*/ 	.word	0xfffffffe
	.align		4
        /*0010*/ 	.word	0x00000000
	.align		4
        /*0014*/ 	.word	0xfffffffd
	.align		4
        /*0018*/ 	.word	0x00000000
	.align		4
        /*001c*/ 	.word	0xfffffffc


//--------------------- .text._Z17sieve_of_sundaramPbiii --------------------------
	.section	.text._Z17sieve_of_sundaramPbiii,"ax",@progbits
	.align	128
        .global         _Z17sieve_of_sundaramPbiii
        .type           _Z17sieve_of_sundaramPbiii,@function
        .size           _Z17sieve_of_sundaramPbiii,(.L_x_5 - _Z17sieve_of_sundaramPbiii)
        .other          _Z17sieve_of_sundaramPbiii,@"STO_CUDA_ENTRY STV_DEFAULT"
_Z17sieve_of_sundaramPbiii:
.text._Z17sieve_of_sundaramPbiii:
[----:B------:R-:W-:Y:S01]  /*0000*/  LDC R1, c[0x0][0x37c] ;  /* 0x0000df00ff017b82 */ /* 0x000fe20000000800 */
[----:B------:R-:W0:Y:S01]  /*0010*/  S2R R0, SR_TID.X ;  /* 0x0000000000007919 */ /* 0x000e220000002100 */
[----:B------:R-:W1:Y:S02]  /*0020*/  LDCU.64 UR6, c[0x0][0x388] ;  /* 0x00007100ff0677ac */ /* 0x000e640008000a00 */
[----:B-1----:R-:W-:-:S06]  /*0030*/  UIADD3 UR4, UPT, UPT, UR7, -0x1, URZ ;  /* 0xffffffff07047890 */ /* 0x002fcc000fffe0ff */
[C---:B0-----:R-:W-:Y:S01]  /*0040*/  ISETP.NE.AND P0, PT, R0.reuse, UR4, PT ;  /* 0x0000000400007c0c */ /* 0x041fe2000bf05270 */
[----:B------:R-:W-:-:S04]  /*0050*/  IMAD R0, R0, UR6, RZ ;  /* 0x0000000600007c24 */ /* 0x000fc8000f8e02ff */
[----:B------:R-:W-:-:S08]  /*0060*/  VIADD R7, R0, UR6 ;  /* 0x0000000600077c36 */ /* 0x000fd00008000000 */
[----:B------:R-:W0:Y:S02]  /*0070*/  @!P0 LDC R7, c[0x0][0x390] ;  /* 0x0000e400ff078b82 */ /* 0x000e240000000800 */
[----:B0-----:R-:W-:-:S13]  /*0080*/  ISETP.GE.AND P0, PT, R0, R7, PT ;  /* 0x000000070000720c */ /* 0x001fda0003f06270 */
[----:B------:R-:W-:Y:S05]  /*0090*/  @P0 EXIT ;  /* 0x000000000000094d */ /* 0x000fea0003800000 */
[----:B------:R-:W0:Y:S02]  /*00a0*/  LDCU.64 UR4, c[0x0][0x358] ;  /* 0x00006b00ff0477ac */ /* 0x000e240008000a00 */
.L_x_3:
[----:B------:R-:W1:Y:S01]  /*00b0*/  LDC.64 R2, c[0x0][0x380] ;  /* 0x0000e000ff027b82 */ /* 0x000e620000000a00 */
[----:B------:R-:W-:Y:S02]  /*00c0*/  SHF.R.S32.HI R12, RZ, 0x1f, R0 ;  /* 0x0000001fff0c7819 */ /* 0x000fe40000011400 */
[----:B-1----:R-:W-:-:S05]  /*00d0*/  IADD3 R4, P0, PT, R0, R2, RZ ;  /* 0x0000000200047210 */ /* 0x002fca0007f1e0ff */
[----:B------:R-:W-:-:S05]  /*00e0*/  IMAD.X R5, R12, 0x1, R3, P0 ;  /* 0x000000010c057824 */ /* 0x000fca00000e0603 */
[----:B0-----:R-:W2:Y:S01]  /*00f0*/  LDG.E.U8 R4, desc[UR4][R4.64+0x1] ;  /* 0x0000010404047981 */ /* 0x001ea2000c1e1100 */
[----:B------:R-:W-:Y:S01]  /*0100*/  VIADD R6, R0, 0x1 ;  /* 0x0000000100067836 */ /* 0x000fe20000000000 */
[----:B------:R-:W-:Y:S01]  /*0110*/  BSSY.RECONVERGENT B0, `(.L_x_0) ;  /* 0x000001b000007945 */ /* 0x000fe20003800200 */
[----:B------:R-:W-:Y:S02]  /*0120*/  IMAD.MOV.U32 R10, RZ, RZ, R0 ;  /* 0x000000ffff0a7224 */ /* 0x000fe400078e0000 */
[----:B------:R-:W-:Y:S01]  /*0130*/  IMAD.MOV.U32 R0, RZ, RZ, R6 ;  /* 0x000000ffff007224 */ /* 0x000fe200078e0006 */
[----:B------:R-:W-:Y:S02]  /*0140*/  ISETP.NE.AND P1, PT, R6, R7, PT ;  /* 0x000000070600720c */ /* 0x000fe40003f25270 */
[----:B--2---:R-:W-:-:S13]  /*0150*/  ISETP.NE.AND P0, PT, R4, RZ, PT ;  /* 0x000000ff0400720c */ /* 0x004fda0003f05270 */
[----:B------:R-:W-:Y:S05]  /*0160*/  @!P0 BRA `(.L_x_1) ;  /* 0x0000000000548947 */ /* 0x000fea0003800000 */
[----:B------:R-:W0:Y:S01]  /*0170*/  LDC R15, c[0x0][0x390] ;  /* 0x0000e400ff0f7b82 */ /* 0x000e220000000800 */
[----:B------:R-:W-:-:S04]  /*0180*/  IMAD.SHL.U32 R13, R0, 0x2, RZ ;  /* 0x00000002000d7824 */ /* 0x000fc800078e00ff */
[----:B------:R-:W-:-:S05]  /*0190*/  IMAD R4, R0, R13, R13 ;  /* 0x0000000d00047224 */ /* 0x000fca00078e020d */
[----:B------:R-:W-:-:S04]  /*01a0*/  ISETP.GE.AND P0, PT, R4, 0x1, PT ;  /* 0x000000010400780c */ /* 0x000fc80003f06270 */
[----:B0-----:R-:W-:-:S13]  /*01b0*/  ISETP.GT.OR P0, PT, R4, R15, !P0 ;  /* 0x0000000f0400720c */ /* 0x001fda0004704670 */
[----:B------:R-:W-:Y:S05]  /*01c0*/  @P0 BRA `(.L_x_1) ;  /* 0x00000000003c0947 */ /* 0x000fea0003800000 */
[----:B------:R-:W-:-:S07]  /*01d0*/  IMAD.MOV.U32 R9, RZ, RZ, R0 ;  /* 0x000000ffff097224 */ /* 0x000fce00078e0000 */
.L_x_2:
[----:B------:R-:W-:Y:S01]  /*01e0*/  IMAD R6, R13, R9, RZ ;  /* 0x000000090d067224 */ /* 0x000fe200078e02ff */
[----:B------:R-:W-:-:S04]  /*01f0*/  SHF.R.S32.HI R5, RZ, 0x1f, R9 ;  /* 0x0000001fff057819 */ /* 0x000fc80000011409 */
[----:B------:R-:W-:Y:S01]  /*0200*/  IADD3 R11, P0, P2, R6, R9, R10 ;  /* 0x00000009060b7210 */ /* 0x000fe20007a1e00a */
[----:B------:R-:W-:Y:S01]  /*0210*/  VIADD R9, R9, 0x1 ;  /* 0x0000000109097836 */ /* 0x000fe20000000000 */
[--C-:B------:R-:W-:Y:S01]  /*0220*/  SHF.R.S32.HI R4, RZ, 0x1f, R6.reuse ;  /* 0x0000001fff047819 */ /* 0x100fe20000011406 */
[----:B------:R-:W-:-:S03]  /*0230*/  IMAD.IADD R6, R13, 0x1, R6 ;  /* 0x000000010d067824 */ /* 0x000fc600078e0206 */
[----:B------:R-:W-:Y:S02]  /*0240*/  IADD3.X R8, PT, PT, R4, R5, R12, P0, P2 ;  /* 0x0000000504087210 */ /* 0x000fe400007e440c */
[----:B------:R-:W-:Y:S02]  /*0250*/  IADD3 R4, P0, PT, R11, R2, RZ ;  /* 0x000000020b047210 */ /* 0x000fe40007f1e0ff */
[----:B------:R-:W-:-:S03]  /*0260*/  IADD3 R6, PT, PT, R6, R9, R0 ;  /* 0x0000000906067210 */ /* 0x000fc60007ffe000 */
[----:B------:R-:W-:Y:S01]  /*0270*/  IMAD.X R5, R8, 0x1, R3, P0 ;  /* 0x0000000108057824 */ /* 0x000fe200000e0603 */
[C---:B------:R-:W-:Y:S02]  /*0280*/  ISETP.GT.AND P0, PT, R6.reuse, RZ, PT ;  /* 0x000000ff0600720c */ /* 0x040fe40003f04270 */
[----:B------:R-:W-:Y:S02]  /*0290*/  ISETP.LE.AND P2, PT, R6, R15, PT ;  /* 0x0000000f0600720c */ /* 0x000fe40003f43270 */
[----:B------:R0:W-:Y:S11]  /*02a0*/  STG.E.U8 desc[UR4][R4.64+0x1], RZ ;  /* 0x000001ff04007986 */ /* 0x0001f6000c101104 */
[----:B0-----:R-:W-:Y:S05]  /*02b0*/  @P0 BRA P2, `(.L_x_2) ;  /* 0xfffffffc00c80947 */ /* 0x001fea000103ffff */
.L_x_1:
[----:B------:R-:W-:Y:S05]  /*02c0*/  BSYNC.RECONVERGENT B0 ;  /* 0x0000000000007941 */ /* 0x000fea0003800200 */
.L_x_0:
[----:B------:R-:W-:Y:S05]  /*02d0*/  @P1 BRA `(.L_x_3) ;  /* 0xfffffffc00741947 */ /* 0x000fea000383ffff */
[----:B------:R-:W-:Y:S05]  /*02e0*/  EXIT ;  /* 0x000000000000794d */ /* 0x000fea0003800000 */
.L_x_4:
[----:B------:R-:W-:-:S00]  /*02f0*/  BRA `(.L_x_4) ;  /* 0xfffffffc00fc7947 */ /* 0x000fc0000383ffff */
[----:B------:R-:W-:-:S00]  /*0300*/  NOP ;  /* 0x0000000000007918 */ /* 0x000fc00000000000 */
[----:B------:R-:W-:-:S00]  /*0310*/  NOP ;  /* 0x0000000000007918 */ /* 0x000fc00000000000 */
[----:B------:R-:W-:-:S00]  /*0320*/  NOP ;  /* 0x0000000000007918 */ /* 0x000fc00000000000 */
[----:B------:R-:W-:-:S00]  /*0330*/  NOP ;  /* 0x0000000000007918 */ /* 0x000fc00000000000 */
[----:B------:R-:W-:-:S00]  /*0340*/  NOP ;  /* 0x0000000000007918 */ /* 0x000fc00000000000 */
[----:B------:R-:W-:-:S00]  /*0350*/  NOP ;  /* 0x0000000000007918 */ /* 0x000fc00000000000 */
[----:B------:R-:W-:-:S00]  /*0360*/  NOP ;  /* 0x0000000000007918 */ /* 0x000fc00000000000 */
[----:B------:R-:W-:-:S00]  /*0370*/  NOP ;  /* 0x0000000000007918 */ /* 0x000fc00000000000 */
.L_x_5:


//--------------------- .nv.shared.reserved.0     --------------------------
	.section	.nv.shared.reserved.0,"aw",@nobits
	.weak		__nv_reservedSMEM_offset_0_alias
	.size		__nv_reservedSMEM_offset_0_alias, 0, 64
	.other		__nv_reservedSMEM_offset_0_alias,@"STO_CUDA_RESERVED_SHARED STV_DEFAULT"
__nv_reservedSMEM_offset_0_alias:
	.zero		0
	.zero		64


//--------------------- .nv.constant0._Z17sieve_of_sundaramPbiii --------------------------
	.section	.nv.constant0._Z17sieve_of_sundaramPbiii,"a",@progbits
	.sectionflags	@""
	.align	4
.nv.constant0._Z17sieve_of_sundaramPbiii:
	.zero		916


//--------------------- SYMBOLS --------------------------

	.type		.nv.reservedSmem.offset0,@object
	.size		.nv.reservedSmem.offset0,0x4
